//
// Generated by NVIDIA NVVM Compiler
//
// Compiler Build ID: CL-36424714
// Cuda compilation tools, release 13.0, V13.0.88
// Based on NVVM 20.0.0
//

.version 9.0
.target sm_100
.address_size 64

	// .globl	_Z20hist_construct_sharePKiPii
.extern .shared .align 16 .b8 sh[];

.visible .entry _Z20hist_construct_sharePKiPii(
	.param .u64 .ptr .align 1 _Z20hist_construct_sharePKiPii_param_0,
	.param .u64 .ptr .align 1 _Z20hist_construct_sharePKiPii_param_1,
	.param .u32 _Z20hist_construct_sharePKiPii_param_2
)
{
	.reg .pred 	%p<11>;
	.reg .b32 	%r<68>;
	.reg .b64 	%rd<15>;

	ld.param.u64 	%rd4, [_Z20hist_construct_sharePKiPii_param_0];
	ld.param.u64 	%rd3, [_Z20hist_construct_sharePKiPii_param_1];
	ld.param.u32 	%r18, [_Z20hist_construct_sharePKiPii_param_2];
	cvta.to.global.u64 	%rd1, %rd4;
	mov.u32 	%r1, %ntid.x;
	mov.u32 	%r19, %ctaid.x;
	mov.u32 	%r67, %tid.x;
	mad.lo.s32 	%r65, %r1, %r19, %r67;
	mov.u32 	%r20, %nctaid.x;
	mul.lo.s32 	%r4, %r20, %r1;
	setp.ge.s32 	%p1, %r67, %r18;
	@%p1 bra 	$L__BB0_3;
	mov.u32 	%r22, sh;
	mov.u32 	%r62, %r67;
$L__BB0_2:
	shl.b32 	%r21, %r62, 2;
	add.s32 	%r23, %r22, %r21;
	mov.b32 	%r24, 0;
	st.shared.u32 	[%r23], %r24;
	add.s32 	%r62, %r62, %r1;
	setp.lt.s32 	%p2, %r62, %r18;
	@%p2 bra 	$L__BB0_2;
$L__BB0_3:
	bar.sync 	0;
	setp.ge.s32 	%p3, %r65, %r18;
	@%p3 bra 	$L__BB0_10;
	add.s32 	%r25, %r65, %r4;
	max.s32 	%r26, %r18, %r25;
	setp.lt.s32 	%p4, %r25, %r18;
	selp.u32 	%r27, 1, 0, %p4;
	add.s32 	%r28, %r25, %r27;
	sub.s32 	%r29, %r26, %r28;
	div.u32 	%r30, %r29, %r4;
	add.s32 	%r7, %r30, %r27;
	and.b32  	%r31, %r7, 3;
	setp.eq.s32 	%p5, %r31, 3;
	@%p5 bra 	$L__BB0_7;
	add.s32 	%r32, %r7, 1;
	and.b32  	%r33, %r32, 3;
	neg.s32 	%r63, %r33;
$L__BB0_6:
	.pragma "nounroll";
	mul.wide.s32 	%rd5, %r65, 4;
	add.s64 	%rd6, %rd1, %rd5;
	ld.global.nc.u32 	%r34, [%rd6];
	shl.b32 	%r35, %r34, 2;
	mov.u32 	%r36, sh;
	add.s32 	%r37, %r36, %r35;
	atom.shared.add.u32 	%r38, [%r37], 1;
	add.s32 	%r65, %r65, %r4;
	add.s32 	%r63, %r63, 1;
	setp.ne.s32 	%p6, %r63, 0;
	@%p6 bra 	$L__BB0_6;
$L__BB0_7:
	setp.lt.u32 	%p7, %r7, 3;
	@%p7 bra 	$L__BB0_10;
	mov.u32 	%r41, sh;
	mul.wide.s32 	%rd9, %r4, 4;
	shl.b32 	%r56, %r4, 2;
$L__BB0_9:
	mul.wide.s32 	%rd7, %r65, 4;
	add.s64 	%rd8, %rd1, %rd7;
	ld.global.nc.u32 	%r39, [%rd8];
	shl.b32 	%r40, %r39, 2;
	add.s32 	%r42, %r41, %r40;
	atom.shared.add.u32 	%r43, [%r42], 1;
	add.s64 	%rd10, %rd8, %rd9;
	ld.global.nc.u32 	%r44, [%rd10];
	shl.b32 	%r45, %r44, 2;
	add.s32 	%r46, %r41, %r45;
	atom.shared.add.u32 	%r47, [%r46], 1;
	add.s64 	%rd11, %rd10, %rd9;
	ld.global.nc.u32 	%r48, [%rd11];
	shl.b32 	%r49, %r48, 2;
	add.s32 	%r50, %r41, %r49;
	atom.shared.add.u32 	%r51, [%r50], 1;
	add.s64 	%rd12, %rd11, %rd9;
	ld.global.nc.u32 	%r52, [%rd12];
	shl.b32 	%r53, %r52, 2;
	add.s32 	%r54, %r41, %r53;
	atom.shared.add.u32 	%r55, [%r54], 1;
	add.s32 	%r65, %r56, %r65;
	setp.lt.s32 	%p8, %r65, %r18;
	@%p8 bra 	$L__BB0_9;
$L__BB0_10:
	setp.ge.s32 	%p9, %r67, %r18;
	bar.sync 	0;
	@%p9 bra 	$L__BB0_13;
	cvta.to.global.u64 	%rd2, %rd3;
	mov.u32 	%r58, sh;
$L__BB0_12:
	mul.wide.s32 	%rd13, %r67, 4;
	add.s64 	%rd14, %rd2, %rd13;
	shl.b32 	%r57, %r67, 2;
	add.s32 	%r59, %r58, %r57;
	ld.shared.u32 	%r60, [%r59];
	atom.global.add.u32 	%r61, [%rd14], %r60;
	add.s32 	%r67, %r67, %r1;
	setp.lt.s32 	%p10, %r67, %r18;
	@%p10 bra 	$L__BB0_12;
$L__BB0_13:
	ret;

}


// ===== COMPILED SASS (sm_100) =====

	.target	sm_100

	.elftype	@"ET_EXEC"


//--------------------- .note.nv.tkinfo           --------------------------
	.section	.note.nv.tkinfo,"",@"SHT_NOTE"
	.sectionflags	@"SHF_NOTE_NV_TKINFO"
	.tkinfo
        /*0018*/ 	.word	0x00000002
        /*0030*/ 	.string	""
        /*0030*/ 	.string	"ptxas"
        /*0030*/ 	.string	"Cuda compilation tools, release 13.0, V13.0.88"
        /*0030*/ 	.string	"Build cuda_13.0.r13.0/compiler.36424714_0"
        /*0030*/ 	.string	"-arch sm_100 -m 64 "



//--------------------- .note.nv.cuinfo           --------------------------
	.section	.note.nv.cuinfo,"",@"SHT_NOTE"
	.sectionflags	@"SHF_NOTE_NV_CUINFO"
        /*0018*/ 	.short	0x0002
        /*001a*/ 	.short	0x0064
        /*001c*/ 	.short	0x0082
	.zero		2


//--------------------- .nv.info                  --------------------------
	.section	.nv.info,"",@"SHT_CUDA_INFO"
	.align	4


	//----- nvinfo : EIATTR_REGCOUNT
	.align		4
        /*0000*/ 	.byte	0x04, 0x2f
        /*0002*/ 	.short	(.L_1 - .L_0)
	.align		4
.L_0:
        /*0004*/ 	.word	index@(_Z20hist_construct_sharePKiPii)
        /*0008*/ 	.word	0x00000015


	//----- nvinfo : EIATTR_FRAME_SIZE
	.align		4
.L_1:
        /*000c*/ 	.byte	0x04, 0x11
        /*000e*/ 	.short	(.L_3 - .L_2)
	.align		4
.L_2:
        /*0010*/ 	.word	index@(_Z20hist_construct_sharePKiPii)
        /*0014*/ 	.word	0x00000000


	//----- nvinfo : EIATTR_MIN_STACK_SIZE
	.align		4
.L_3:
        /*0018*/ 	.byte	0x04, 0x12
        /*001a*/ 	.short	(.L_5 - .L_4)
	.align		4
.L_4:
        /*001c*/ 	.word	index@(_Z20hist_construct_sharePKiPii)
        /*0020*/ 	.word	0x00000000
.L_5:


//--------------------- .nv.compat                --------------------------
	.section	.nv.compat,"",@"SHT_CUDA_COMPAT_INFO"
	.align	4
        /*0000*/ 	.byte	0x02, 0x09, 0x00, 0x00, 0x02, 0x02, 0x01, 0x00, 0x02, 0x05, 0x05, 0x00, 0x03, 0x07, 0x01, 0x01
        /*0010*/ 	.byte	0x02, 0x03, 0x00, 0x00, 0x02, 0x06, 0x01, 0x00, 0x04, 0x0b, 0x08, 0x00, 0x09, 0x00, 0x00, 0x00
        /*0020*/ 	.byte	0x00, 0x00, 0x00, 0x00


//--------------------- .nv.info._Z20hist_construct_sharePKiPii --------------------------
	.section	.nv.info._Z20hist_construct_sharePKiPii,"",@"SHT_CUDA_INFO"
	.sectionflags	@""
	.align	4


	//----- nvinfo : EIATTR_CUDA_API_VERSION
	.align		4
        /*0000*/ 	.byte	0x04, 0x37
        /*0002*/ 	.short	(.L_7 - .L_6)
.L_6:
        /*0004*/ 	.word	0x00000082


	//----- nvinfo : EIATTR_KPARAM_INFO
	.align		4
.L_7:
        /*0008*/ 	.byte	0x04, 0x17
        /*000a*/ 	.short	(.L_9 - .L_8)
.L_8:
        /*000c*/ 	.word	0x00000000
        /*0010*/ 	.short	0x0002
        /*0012*/ 	.short	0x0010
        /*0014*/ 	.byte	0x00, 0xf0, 0x11, 0x00


	//----- nvinfo : EIATTR_KPARAM_INFO
	.align		4
.L_9:
        /*0018*/ 	.byte	0x04, 0x17
        /*001a*/ 	.short	(.L_11 - .L_10)
.L_10:
        /*001c*/ 	.word	0x00000000
        /*0020*/ 	.short	0x0001
        /*0022*/ 	.short	0x0008
        /*0024*/ 	.byte	0x00, 0xf5, 0x21, 0x00


	//----- nvinfo : EIATTR_KPARAM_INFO
	.align		4
.L_11:
        /*0028*/ 	.byte	0x04, 0x17
        /*002a*/ 	.short	(.L_13 - .L_12)
.L_12:
        /*002c*/ 	.word	0x00000000
        /*0030*/ 	.short	0x0000
        /*0032*/ 	.short	0x0000
        /*0034*/ 	.byte	0x00, 0xf5, 0x21, 0x00


	//----- nvinfo : EIATTR_SPARSE_MMA_MASK
	.align		4
.L_13:
        /*0038*/ 	.byte	0x03, 0x50
        /*003a*/ 	.short	0x0000


	//----- nvinfo : EIATTR_MAXREG_COUNT
	.align		4
        /*003c*/ 	.byte	0x03, 0x1b
        /*003e*/ 	.short	0x00ff


	//----- nvinfo : EIATTR_NUM_BARRIERS
	.align		4
        /*0040*/ 	.byte	0x02, 0x4c
        /*0042*/ 	.byte	0x01
	.zero		1


	//----- nvinfo : EIATTR_MERCURY_ISA_VERSION
	.align		4
        /*0044*/ 	.byte	0x03, 0x5f
        /*0046*/ 	.short	0x0101


	//----- nvinfo : EIATTR_VRC_CTA_INIT_COUNT
	.align		4
        /*0048*/ 	.byte	0x02, 0x4a
	.zero		1
	.zero		1


	//----- nvinfo : EIATTR_EXIT_INSTR_OFFSETS
	.align		4
        /*004c*/ 	.byte	0x04, 0x1c
        /*004e*/ 	.short	(.L_15 - .L_14)


	//   ....[0]....
.L_14:
        /*0050*/ 	.word	0x00000620


	//   ....[1]....
        /*0054*/ 	.word	0x000006e0


	//----- nvinfo : EIATTR_CRS_STACK_SIZE
	.align		4
.L_15:
        /*0058*/ 	.byte	0x04, 0x1e
        /*005a*/ 	.short	(.L_17 - .L_16)
.L_16:
        /*005c*/ 	.word	0x00000000


	//----- nvinfo : EIATTR_CBANK_PARAM_SIZE
	.align		4
.L_17:
        /*0060*/ 	.byte	0x03, 0x19
        /*0062*/ 	.short	0x0014


	//----- nvinfo : EIATTR_PARAM_CBANK
	.align		4
        /*0064*/ 	.byte	0x04, 0x0a
        /*0066*/ 	.short	(.L_19 - .L_18)
	.align		4
.L_18:
        /*0068*/ 	.word	index@(.nv.constant0._Z20hist_construct_sharePKiPii)
        /*006c*/ 	.short	0x0380
        /*006e*/ 	.short	0x0014


	//----- nvinfo : EIATTR_SW_WAR
	.align		4
.L_19:
        /*0070*/ 	.byte	0x04, 0x36
        /*0072*/ 	.short	(.L_21 - .L_20)
.L_20:
        /*0074*/ 	.word	0x00000008
.L_21:


//--------------------- .nv.callgraph             --------------------------
	.section	.nv.callgraph,"",@"SHT_CUDA_CALLGRAPH"
	.align	4
	.sectionentsize	8
	.align		4
        /*0000*/ 	.word	0x00000000
	.align		4
        /*0004*/ 	.word	0xffffffff
	.align		4
        /*0008*/ 	.word	0x00000000
	.align		4
        /*000c*/ 	.word	0xfffffffe
	.align		4
        /*0010*/ 	.word	0x00000000
	.align		4
        /*0014*/ 	.word	0xfffffffd
	.align		4
        /*0018*/ 	.word	0x00000000
	.align		4
        /*001c*/ 	.word	0xfffffffc


//--------------------- .text._Z20hist_construct_sharePKiPii --------------------------
	.section	.text._Z20hist_construct_sharePKiPii,"ax",@progbits
	.align	128
        .global         _Z20hist_construct_sharePKiPii
        .type           _Z20hist_construct_sharePKiPii,@function
        .size           _Z20hist_construct_sharePKiPii,(.L_x_11 - _Z20hist_construct_sharePKiPii)
        .other          _Z20hist_construct_sharePKiPii,@"STO_CUDA_ENTRY STV_DEFAULT"
_Z20hist_construct_sharePKiPii:
.text._Z20hist_construct_sharePKiPii:
[----:B------:R-:W-:Y:S01]  /*0000*/  LDC R1, c[0x0][0x37c] ;  /* 0x0000df00ff017b82 */ /* 0x000fe20000000800 */
[----:B------:R-:W0:Y:S01]  /*0010*/  S2R R0, SR_TID.X ;  /* 0x0000000000007919 */ /* 0x000e220000002100 */
[----:B------:R-:W0:Y:S01]  /*0020*/  LDCU UR7, c[0x0][0x390] ;  /* 0x00007200ff0777ac */ /* 0x000e220008000800 */
[----:B------:R-:W-:Y:S01]  /*0030*/  BSSY.RECONVERGENT B0, `(.L_x_0) ;  /* 0x000000f000007945 */ /* 0x000fe20003800200 */
[----:B------:R-:W1:Y:S01]  /*0040*/  S2R R7, SR_CTAID.X ;  /* 0x0000000000077919 */ /* 0x000e620000002500 */
[----:B------:R-:W2:Y:S03]  /*0050*/  LDCU UR6, c[0x0][0x360] ;  /* 0x00006c00ff0677ac */ /* 0x000ea60008000800 */
[----:B------:R-:W3:Y:S01]  /*0060*/  LDC R6, c[0x0][0x370] ;  /* 0x0000dc00ff067b82 */ /* 0x000ee20000000800 */
[----:B0-----:R-:W-:-:S13]  /*0070*/  ISETP.GE.AND P0, PT, R0, UR7, PT ;  /* 0x0000000700007c0c */ /* 0x001fda000bf06270 */
[----:B-12---:R-:W-:Y:S05]  /*0080*/  @P0 BRA `(.L_x_1) ;  /* 0x0000000000240947 */ /* 0x006fea0003800000 */
[----:B------:R-:W0:Y:S01]  /*0090*/  S2R R5, SR_CgaCtaId ;  /* 0x0000000000057919 */ /* 0x000e220000008800 */
[----:B------:R-:W-:Y:S01]  /*00a0*/  MOV R2, 0x400 ;  /* 0x0000040000027802 */ /* 0x000fe20000000f00 */
[----:B------:R-:W-:-:S03]  /*00b0*/  IMAD.MOV.U32 R3, RZ, RZ, R0 ;  /* 0x000000ffff037224 */ /* 0x000fc600078e0000 */
[----:B0-----:R-:W-:-:S07]  /*00c0*/  LEA R2, R5, R2, 0x18 ;  /* 0x0000000205027211 */ /* 0x001fce00078ec0ff */
.L_x_2:
[C---:B------:R-:W-:Y:S02]  /*00d0*/  IMAD R4, R3.reuse, 0x4, R2 ;  /* 0x0000000403047824 */ /* 0x040fe400078e0202 */
[----:B------:R-:W-:-:S03]  /*00e0*/  VIADD R3, R3, UR6 ;  /* 0x0000000603037c36 */ /* 0x000fc60008000000 */
[----:B------:R0:W-:Y:S02]  /*00f0*/  STS [R4], RZ ;  /* 0x000000ff04007388 */ /* 0x0001e40000000800 */
[----:B------:R-:W-:-:S13]  /*0100*/  ISETP.GE.AND P0, PT, R3, UR7, PT ;  /* 0x0000000703007c0c */ /* 0x000fda000bf06270 */
[----:B0-----:R-:W-:Y:S05]  /*0110*/  @!P0 BRA `(.L_x_2) ;  /* 0xfffffffc00ec8947 */ /* 0x001fea000383ffff */
.L_x_1:
[----:B------:R-:W-:Y:S05]  /*0120*/  BSYNC.RECONVERGENT B0 ;  /* 0x0000000000007941 */ /* 0x000fea0003800200 */
.L_x_0:
[----:B------:R-:W-:Y:S01]  /*0130*/  IMAD R2, R7, UR6, R0 ;  /* 0x0000000607027c24 */ /* 0x000fe2000f8e0200 */
[----:B------:R-:W-:Y:S01]  /*0140*/  BAR.SYNC.DEFER_BLOCKING 0x0 ;  /* 0x0000000000007b1d */ /* 0x000fe20000010000 */
[----:B---3--:R-:W-:-:S03]  /*0150*/  IMAD R3, R6, UR6, RZ ;  /* 0x0000000606037c24 */ /* 0x008fc6000f8e02ff */
[----:B------:R-:W-:Y:S02]  /*0160*/  ISETP.GE.AND P0, PT, R2, UR7, PT ;  /* 0x0000000702007c0c */ /* 0x000fe4000bf06270 */
[----:B------:R-:W0:Y:S01]  /*0170*/  LDCU.64 UR8, c[0x0][0x358] ;  /* 0x00006b00ff0877ac */ /* 0x000e220008000a00 */
[----:B------:R-:W-:Y:S10]  /*0180*/  BSSY.RECONVERGENT B0, `(.L_x_3) ;  /* 0x0000047000007945 */ /* 0x000ff40003800200 */
[----:B------:R-:W-:Y:S05]  /*0190*/  @P0 BRA `(.L_x_4) ;  /* 0x0000000400140947 */ /* 0x000fea0003800000 */
[----:B------:R-:W1:Y:S01]  /*01a0*/  I2F.U32.RP R9, R3 ;  /* 0x0000000300097306 */ /* 0x000e620000209000 */
[C---:B------:R-:W-:Y:S01]  /*01b0*/  IMAD.IADD R6, R3.reuse, 0x1, R2 ;  /* 0x0000000103067824 */ /* 0x040fe200078e0202 */
[----:B------:R-:W-:Y:S01]  /*01c0*/  ISETP.NE.U32.AND P2, PT, R3, RZ, PT ;  /* 0x000000ff0300720c */ /* 0x000fe20003f45070 */
[----:B------:R-:W-:Y:S01]  /*01d0*/  IMAD.MOV R11, RZ, RZ, -R3 ;  /* 0x000000ffff0b7224 */ /* 0x000fe200078e0a03 */
[----:B------:R-:W-:Y:S02]  /*01e0*/  BSSY.RECONVERGENT B1, `(.L_x_5) ;  /* 0x0000028000017945 */ /* 0x000fe40003800200 */
[C---:B------:R-:W-:Y:S02]  /*01f0*/  ISETP.GE.AND P0, PT, R6.reuse, UR7, PT ;  /* 0x0000000706007c0c */ /* 0x040fe4000bf06270 */
[----:B------:R-:W-:Y:S02]  /*0200*/  VIMNMX R7, PT, PT, R6, UR7, !PT ;  /* 0x0000000706077c48 */ /* 0x000fe4000ffe0100 */
[----:B------:R-:W-:-:S04]  /*0210*/  SEL R8, RZ, 0x1, P0 ;  /* 0x00000001ff087807 */ /* 0x000fc80000000000 */
[----:B------:R-:W-:Y:S01]  /*0220*/  IADD3 R6, PT, PT, R7, -R6, -R8 ;  /* 0x8000000607067210 */ /* 0x000fe20007ffe808 */
[----:B-1----:R-:W1:Y:S02]  /*0230*/  MUFU.RCP R9, R9 ;  /* 0x0000000900097308 */ /* 0x002e640000001000 */
[----:B-1----:R-:W-:-:S06]  /*0240*/  IADD3 R4, PT, PT, R9, 0xffffffe, RZ ;  /* 0x0ffffffe09047810 */ /* 0x002fcc0007ffe0ff */
[----:B------:R1:W2:Y:S02]  /*0250*/  F2I.FTZ.U32.TRUNC.NTZ R5, R4 ;  /* 0x0000000400057305 */ /* 0x0002a4000021f000 */
[----:B-1----:R-:W-:Y:S02]  /*0260*/  IMAD.MOV.U32 R4, RZ, RZ, RZ ;  /* 0x000000ffff047224 */ /* 0x002fe400078e00ff */
[----:B--2---:R-:W-:-:S04]  /*0270*/  IMAD R11, R11, R5, RZ ;  /* 0x000000050b0b7224 */ /* 0x004fc800078e02ff */
[----:B------:R-:W-:-:S06]  /*0280*/  IMAD.HI.U32 R5, R5, R11, R4 ;  /* 0x0000000b05057227 */ /* 0x000fcc00078e0004 */
[----:B------:R-:W-:-:S05]  /*0290*/  IMAD.HI.U32 R5, R5, R6, RZ ;  /* 0x0000000605057227 */ /* 0x000fca00078e00ff */
[----:B------:R-:W-:-:S05]  /*02a0*/  IADD3 R4, PT, PT, -R5, RZ, RZ ;  /* 0x000000ff05047210 */ /* 0x000fca0007ffe1ff */
[----:B------:R-:W-:-:S05]  /*02b0*/  IMAD R6, R3, R4, R6 ;  /* 0x0000000403067224 */ /* 0x000fca00078e0206 */
[----:B------:R-:W-:-:S13]  /*02c0*/  ISETP.GE.U32.AND P0, PT, R6, R3, PT ;  /* 0x000000030600720c */ /* 0x000fda0003f06070 */
[----:B------:R-:W-:Y:S02]  /*02d0*/  @P0 IMAD.IADD R6, R6, 0x1, -R3 ;  /* 0x0000000106060824 */ /* 0x000fe400078e0a03 */
[----:B------:R-:W-:-:S03]  /*02e0*/  @P0 VIADD R5, R5, 0x1 ;  /* 0x0000000105050836 */ /* 0x000fc60000000000 */
[----:B------:R-:W-:-:S13]  /*02f0*/  ISETP.GE.U32.AND P1, PT, R6, R3, PT ;  /* 0x000000030600720c */ /* 0x000fda0003f26070 */
[----:B------:R-:W-:Y:S01]  /*0300*/  @P1 VIADD R5, R5, 0x1 ;  /* 0x0000000105051836 */ /* 0x000fe20000000000 */
[----:B------:R-:W-:-:S04]  /*0310*/  @!P2 LOP3.LUT R5, RZ, R3, RZ, 0x33, !PT ;  /* 0x00000003ff05a212 */ /* 0x000fc800078e33ff */
[----:B------:R-:W-:-:S04]  /*0320*/  IADD3 R4, PT, PT, R8, R5, RZ ;  /* 0x0000000508047210 */ /* 0x000fc80007ffe0ff */
[C---:B------:R-:W-:Y:S02]  /*0330*/  LOP3.LUT R5, R4.reuse, 0x3, RZ, 0xc0, !PT ;  /* 0x0000000304057812 */ /* 0x040fe400078ec0ff */
[----:B------:R-:W-:Y:S02]  /*0340*/  ISETP.GE.U32.AND P1, PT, R4, 0x3, PT ;  /* 0x000000030400780c */ /* 0x000fe40003f26070 */
[----:B------:R-:W-:-:S13]  /*0350*/  ISETP.NE.AND P0, PT, R5, 0x3, PT ;  /* 0x000000030500780c */ /* 0x000fda0003f05270 */
[----:B------:R-:W-:Y:S05]  /*0360*/  @!P0 BRA `(.L_x_6) ;  /* 0x00000000003c8947 */ /* 0x000fea0003800000 */
[----:B------:R-:W1:Y:S01]  /*0370*/  S2R R8, SR_CgaCtaId ;  /* 0x0000000000087919 */ /* 0x000e620000008800 */
[----:B------:R-:W2:Y:S01]  /*0380*/  LDC.64 R6, c[0x0][0x380] ;  /* 0x0000e000ff067b82 */ /* 0x000ea20000000a00 */
[----:B------:R-:W-:Y:S01]  /*0390*/  VIADD R4, R4, 0x1 ;  /* 0x0000000104047836 */ /* 0x000fe20000000000 */
[----:B------:R-:W-:-:S04]  /*03a0*/  MOV R5, 0x400 ;  /* 0x0000040000057802 */ /* 0x000fc80000000f00 */
[----:B------:R-:W-:Y:S02]  /*03b0*/  LOP3.LUT R4, R4, 0x3, RZ, 0xc0, !PT ;  /* 0x0000000304047812 */ /* 0x000fe400078ec0ff */
[----:B-1----:R-:W-:-:S03]  /*03c0*/  LEA R11, R8, R5, 0x18 ;  /* 0x00000005080b7211 */ /* 0x002fc600078ec0ff */
[----:B------:R-:W-:-:S07]  /*03d0*/  IMAD.MOV R8, RZ, RZ, -R4 ;  /* 0x000000ffff087224 */ /* 0x000fce00078e0a04 */
.L_x_7:
[----:B--2---:R-:W-:-:S06]  /*03e0*/  IMAD.WIDE R4, R2, 0x4, R6 ;  /* 0x0000000402047825 */ /* 0x004fcc00078e0206 */
[----:B0-----:R-:W2:Y:S01]  /*03f0*/  LDG.E.CONSTANT R4, desc[UR8][R4.64] ;  /* 0x0000000804047981 */ /* 0x001ea2000c1e9900 */
[----:B------:R-:W-:Y:S01]  /*0400*/  IADD3 R8, PT, PT, R8, 0x1, RZ ;  /* 0x0000000108087810 */ /* 0x000fe20007ffe0ff */
[----:B------:R-:W-:-:S03]  /*0410*/  IMAD.IADD R2, R3, 0x1, R2 ;  /* 0x0000000103027824 */ /* 0x000fc600078e0202 */
[----:B------:R-:W-:Y:S01]  /*0420*/  ISETP.NE.AND P0, PT, R8, RZ, PT ;  /* 0x000000ff0800720c */ /* 0x000fe20003f05270 */
[----:B-12---:R-:W-:-:S05]  /*0430*/  IMAD R9, R4, 0x4, R11 ;  /* 0x0000000404097824 */ /* 0x006fca00078e020b */
[----:B------:R1:W-:Y:S07]  /*0440*/  ATOMS.POPC.INC.32 RZ, [R9+URZ] ;  /* 0x0000000009ff7f8c */ /* 0x0003ee000d8000ff */
[----:B------:R-:W-:Y:S05]  /*0450*/  @P0 BRA `(.L_x_7) ;  /* 0xfffffffc00e00947 */ /* 0x000fea000383ffff */
.L_x_6:
[----:B0-----:R-:W-:Y:S05]  /*0460*/  BSYNC.RECONVERGENT B1 ;  /* 0x0000000000017941 */ /* 0x001fea0003800200 */
.L_x_5:
[----:B------:R-:W-:Y:S05]  /*0470*/  @!P1 BRA `(.L_x_4) ;  /* 0x00000000005c9947 */ /* 0x000fea0003800000 */
[----:B------:R-:W0:Y:S01]  /*0480*/  S2R R7, SR_CgaCtaId ;  /* 0x0000000000077919 */ /* 0x000e220000008800 */
[----:B------:R-:W2:Y:S01]  /*0490*/  LDC.64 R4, c[0x0][0x380] ;  /* 0x0000e000ff047b82 */ /* 0x000ea20000000a00 */
[----:B------:R-:W-:-:S04]  /*04a0*/  MOV R6, 0x400 ;  /* 0x0000040000067802 */ /* 0x000fc80000000f00 */
[----:B0-----:R-:W-:-:S07]  /*04b0*/  LEA R17, R7, R6, 0x18 ;  /* 0x0000000607117211 */ /* 0x001fce00078ec0ff */
.L_x_8:
[----:B--2---:R-:W-:-:S04]  /*04c0*/  IMAD.WIDE R12, R2, 0x4, R4 ;  /* 0x00000004020c7825 */ /* 0x004fc800078e0204 */
[C---:B------:R-:W-:Y:S02]  /*04d0*/  IMAD.WIDE R6, R3.reuse, 0x4, R12 ;  /* 0x0000000403067825 */ /* 0x040fe400078e020c */
[----:B------:R-:W2:Y:S02]  /*04e0*/  LDG.E.CONSTANT R12, desc[UR8][R12.64] ;  /* 0x000000080c0c7981 */ /* 0x000ea4000c1e9900 */
[C---:B-1----:R-:W-:Y:S02]  /*04f0*/  IMAD.WIDE R8, R3.reuse, 0x4, R6 ;  /* 0x0000000403087825 */ /* 0x042fe400078e0206 */
[----:B------:R-:W3:Y:S02]  /*0500*/  LDG.E.CONSTANT R6, desc[UR8][R6.64] ;  /* 0x0000000806067981 */ /* 0x000ee4000c1e9900 */
[C---:B------:R-:W-:Y:S02]  /*0510*/  IMAD.WIDE R10, R3.reuse, 0x4, R8 ;  /* 0x00000004030a7825 */ /* 0x040fe400078e0208 */
[----:B------:R-:W4:Y:S04]  /*0520*/  LDG.E.CONSTANT R8, desc[UR8][R8.64] ;  /* 0x0000000808087981 */ /* 0x000f28000c1e9900 */
[----:B------:R-:W5:Y:S01]  /*0530*/  LDG.E.CONSTANT R10, desc[UR8][R10.64] ;  /* 0x000000080a0a7981 */ /* 0x000f62000c1e9900 */
[----:B------:R-:W-:-:S04]  /*0540*/  LEA R2, R3, R2, 0x2 ;  /* 0x0000000203027211 */ /* 0x000fc800078e10ff */
[----:B------:R-:W-:Y:S01]  /*0550*/  ISETP.GE.AND P0, PT, R2, UR7, PT ;  /* 0x0000000702007c0c */ /* 0x000fe2000bf06270 */
[----:B0-2---:R-:W-:-:S05]  /*0560*/  IMAD R18, R12, 0x4, R17 ;  /* 0x000000040c127824 */ /* 0x005fca00078e0211 */
[----:B------:R0:W-:Y:S01]  /*0570*/  ATOMS.POPC.INC.32 RZ, [R18+URZ] ;  /* 0x0000000012ff7f8c */ /* 0x0001e2000d8000ff */
[----:B---3--:R-:W-:-:S05]  /*0580*/  LEA R14, R6, R17, 0x2 ;  /* 0x00000011060e7211 */ /* 0x008fca00078e10ff */
[----:B------:R0:W-:Y:S01]  /*0590*/  ATOMS.POPC.INC.32 RZ, [R14+URZ] ;  /* 0x000000000eff7f8c */ /* 0x0001e2000d8000ff */
[--C-:B----4-:R-:W-:Y:S02]  /*05a0*/  IMAD R15, R8, 0x4, R17.reuse ;  /* 0x00000004080f7824 */ /* 0x110fe400078e0211 */
[----:B-----5:R-:W-:-:S03]  /*05b0*/  IMAD R16, R10, 0x4, R17 ;  /* 0x000000040a107824 */ /* 0x020fc600078e0211 */
[----:B------:R0:W-:Y:S04]  /*05c0*/  ATOMS.POPC.INC.32 RZ, [R15+URZ] ;  /* 0x000000000fff7f8c */ /* 0x0001e8000d8000ff */
[----:B------:R0:W-:Y:S01]  /*05d0*/  ATOMS.POPC.INC.32 RZ, [R16+URZ] ;  /* 0x0000000010ff7f8c */ /* 0x0001e2000d8000ff */
[----:B------:R-:W-:Y:S05]  /*05e0*/  @!P0 BRA `(.L_x_8) ;  /* 0xfffffffc00b48947 */ /* 0x000fea000383ffff */
.L_x_4:
[----:B0-----:R-:W-:Y:S05]  /*05f0*/  BSYNC.RECONVERGENT B0 ;  /* 0x0000000000007941 */ /* 0x001fea0003800200 */
.L_x_3:
[----:B------:R-:W-:Y:S01]  /*0600*/  BAR.SYNC.DEFER_BLOCKING 0x0 ;  /* 0x0000000000007b1d */ /* 0x000fe20000010000 */
[----:B------:R-:W-:-:S13]  /*0610*/  ISETP.GE.AND P0, PT, R0, UR7, PT ;  /* 0x0000000700007c0c */ /* 0x000fda000bf06270 */
[----:B------:R-:W-:Y:S05]  /*0620*/  @P0 EXIT ;  /* 0x000000000000094d */ /* 0x000fea0003800000 */
[----:B------:R-:W0:Y:S01]  /*0630*/  S2UR UR5, SR_CgaCtaId ;  /* 0x00000000000579c3 */ /* 0x000e220000008800 */
[----:B------:R-:W-:-:S07]  /*0640*/  UMOV UR4, 0x400 ;  /* 0x0000040000047882 */ /* 0x000fce0000000000 */
[----:B------:R-:W2:Y:S01]  /*0650*/  LDC.64 R4, c[0x0][0x388] ;  /* 0x0000e200ff047b82 */ /* 0x000ea20000000a00 */
[----:B0-----:R-:W-:-:S12]  /*0660*/  ULEA UR4, UR5, UR4, 0x18 ;  /* 0x0000000405047291 */ /* 0x001fd8000f8ec0ff */
.L_x_9:
[C---:B------:R-:W-:Y:S01]  /*0670*/  LEA R6, R0.reuse, UR4, 0x2 ;  /* 0x0000000400067c11 */ /* 0x040fe2000f8e10ff */
[----:B0-2---:R-:W-:-:S04]  /*0680*/  IMAD.WIDE R2, R0, 0x4, R4 ;  /* 0x0000000400027825 */ /* 0x005fc800078e0204 */
[----:B------:R-:W0:Y:S01]  /*0690*/  LDS R7, [R6] ;  /* 0x0000000006077984 */ /* 0x000e220000000800 */
[----:B------:R-:W-:-:S05]  /*06a0*/  VIADD R0, R0, UR6 ;  /* 0x0000000600007c36 */ /* 0x000fca0008000000 */
[----:B------:R-:W-:Y:S01]  /*06b0*/  ISETP.GE.AND P0, PT, R0, UR7, PT ;  /* 0x0000000700007c0c */ /* 0x000fe2000bf06270 */
[----:B0-----:R0:W-:-:S12]  /*06c0*/  REDG.E.ADD.STRONG.GPU desc[UR8][R2.64], R7 ;  /* 0x000000070200798e */ /* 0x0011d8000c12e108 */
[----:B------:R-:W-:Y:S05]  /*06d0*/  @!P0 BRA `(.L_x_9) ;  /* 0xfffffffc00e48947 */ /* 0x000fea000383ffff */
[----:B------:R-:W-:Y:S05]  /*06e0*/  EXIT ;  /* 0x000000000000794d */ /* 0x000fea0003800000 */
.L_x_10:
[----:B------:R-:W-:-:S00]  /*06f0*/  BRA `(.L_x_10) ;  /* 0xfffffffc00fc7947 */ /* 0x000fc0000383ffff */
[----:B------:R-:W-:-:S00]  /*0700*/  NOP ;  /* 0x0000000000007918 */ /* 0x000fc00000000000 */
[----:B------:R-:W-:-:S00]  /*0710*/  NOP ;  /* 0x0000000000007918 */ /* 0x000fc00000000000 */
[----:B------:R-:W-:-:S00]  /*0720*/  NOP ;  /* 0x0000000000007918 */ /* 0x000fc00000000000 */
[----:B------:R-:W-:-:S00]  /*0730*/  NOP ;  /* 0x0000000000007918 */ /* 0x000fc00000000000 */
[----:B------:R-:W-:-:S00]  /*0740*/  NOP ;  /* 0x0000000000007918 */ /* 0x000fc00000000000 */
[----:B------:R-:W-:-:S00]  /*0750*/  NOP ;  /* 0x0000000000007918 */ /* 0x000fc00000000000 */
[----:B------:R-:W-:-:S00]  /*0760*/  NOP ;  /* 0x0000000000007918 */ /* 0x000fc00000000000 */
[----:B------:R-:W-:-:S00]  /*0770*/  NOP ;  /* 0x0000000000007918 */ /* 0x000fc00000000000 */
.L_x_11:


//--------------------- .nv.shared._Z20hist_construct_sharePKiPii --------------------------
	.section	.nv.shared._Z20hist_construct_sharePKiPii,"aw",@nobits
	.sectionflags	@""
	.align	16
	.zero		1024


//--------------------- .nv.shared.reserved.0     --------------------------
	.section	.nv.shared.reserved.0,"aw",@nobits
	.weak		__nv_reservedSMEM_offset_0_alias
	.size		__nv_reservedSMEM_offset_0_alias, 0, 64
	.other		__nv_reservedSMEM_offset_0_alias,@"STO_CUDA_RESERVED_SHARED STV_DEFAULT"
__nv_reservedSMEM_offset_0_alias:
	.zero		0
	.zero		64


//--------------------- .nv.constant0._Z20hist_construct_sharePKiPii --------------------------
	.section	.nv.constant0._Z20hist_construct_sharePKiPii,"a",@progbits
	.sectionflags	@""
	.align	4
.nv.constant0._Z20hist_construct_sharePKiPii:
	.zero		916


//--------------------- SYMBOLS --------------------------

	.type		.nv.reservedSmem.offset0,@object
	.size		.nv.reservedSmem.offset0,0x4
	.type		.nv.reservedSmem.cap,@object
	.size		.nv.reservedSmem.cap,0x4
